//
// Generated by NVIDIA NVVM Compiler
//
// Compiler Build ID: CL-36424714
// Cuda compilation tools, release 13.0, V13.0.88
// Based on NVVM 20.0.0
//

.version 9.0
.target sm_100
.address_size 64

	// .globl	_Z20matrixMultiplicationPfS_S_i
// _ZZ20matrixMultiplicationPfS_S_iE2As has been demoted
// _ZZ20matrixMultiplicationPfS_S_iE2Bs has been demoted

.visible .entry _Z20matrixMultiplicationPfS_S_i(
	.param .u64 .ptr .align 1 _Z20matrixMultiplicationPfS_S_i_param_0,
	.param .u64 .ptr .align 1 _Z20matrixMultiplicationPfS_S_i_param_1,
	.param .u64 .ptr .align 1 _Z20matrixMultiplicationPfS_S_i_param_2,
	.param .u32 _Z20matrixMultiplicationPfS_S_i_param_3
)
{
	.reg .pred 	%p<10>;
	.reg .b32 	%r<118>;
	.reg .b32 	%f<143>;
	.reg .b64 	%rd<70>;
	// demoted variable
	.shared .align 4 .b8 _ZZ20matrixMultiplicationPfS_S_iE2As[16];
	// demoted variable
	.shared .align 4 .b8 _ZZ20matrixMultiplicationPfS_S_iE2Bs[16];
	ld.param.u64 	%rd4, [_Z20matrixMultiplicationPfS_S_i_param_0];
	ld.param.u64 	%rd5, [_Z20matrixMultiplicationPfS_S_i_param_1];
	ld.param.u32 	%r49, [_Z20matrixMultiplicationPfS_S_i_param_3];
	cvta.to.global.u64 	%rd1, %rd5;
	cvta.to.global.u64 	%rd2, %rd4;
	mov.u32 	%r50, %ctaid.y;
	mov.u32 	%r51, %ntid.y;
	mov.u32 	%r1, %tid.y;
	mad.lo.s32 	%r2, %r50, %r51, %r1;
	mov.u32 	%r52, %ctaid.x;
	mov.u32 	%r53, %ntid.x;
	mov.u32 	%r3, %tid.x;
	mad.lo.s32 	%r4, %r52, %r53, %r3;
	shr.u32 	%r54, %r49, 31;
	add.s32 	%r55, %r49, %r54;
	shr.s32 	%r5, %r55, 1;
	setp.lt.s32 	%p1, %r49, 2;
	mov.f32 	%f142, 0f00000000;
	@%p1 bra 	$L__BB0_12;
	mad.lo.s32 	%r6, %r49, %r2, %r3;
	shl.b32 	%r57, %r1, 3;
	mov.u32 	%r58, _ZZ20matrixMultiplicationPfS_S_iE2As;
	add.s32 	%r7, %r58, %r57;
	shl.b32 	%r59, %r3, 2;
	add.s32 	%r8, %r7, %r59;
	mov.u32 	%r60, _ZZ20matrixMultiplicationPfS_S_iE2Bs;
	add.s32 	%r10, %r60, %r59;
	add.s32 	%r9, %r10, %r57;
	add.s32 	%r61, %r5, -1;
	setp.lt.u32 	%p2, %r61, 7;
	mov.f32 	%f142, 0f00000000;
	mov.b32 	%r116, 0;
	@%p2 bra 	$L__BB0_4;
	and.b32  	%r116, %r5, 1073741816;
	neg.s32 	%r114, %r116;
	add.s32 	%r63, %r1, 14;
	mad.lo.s32 	%r112, %r49, %r63, %r4;
	shl.b32 	%r13, %r49, 4;
	add.s32 	%r64, %r1, 12;
	mad.lo.s32 	%r111, %r49, %r64, %r4;
	add.s32 	%r65, %r1, 10;
	mad.lo.s32 	%r110, %r49, %r65, %r4;
	add.s32 	%r66, %r1, 8;
	mad.lo.s32 	%r109, %r49, %r66, %r4;
	add.s32 	%r67, %r1, 6;
	mad.lo.s32 	%r108, %r49, %r67, %r4;
	add.s32 	%r68, %r1, 4;
	mad.lo.s32 	%r107, %r49, %r68, %r4;
	add.s32 	%r69, %r1, 2;
	mad.lo.s32 	%r106, %r49, %r69, %r4;
	mad.lo.s32 	%r105, %r1, %r49, %r4;
	mov.f32 	%f142, 0f00000000;
	mov.u32 	%r113, %r6;
$L__BB0_3:
	.pragma "nounroll";
	mul.wide.u32 	%rd6, %r113, 4;
	add.s64 	%rd7, %rd2, %rd6;
	ld.global.f32 	%f17, [%rd7];
	st.shared.f32 	[%r8], %f17;
	mul.wide.u32 	%rd8, %r105, 4;
	add.s64 	%rd9, %rd1, %rd8;
	ld.global.f32 	%f18, [%rd9];
	st.shared.f32 	[%r9], %f18;
	bar.sync 	0;
	ld.shared.f32 	%f19, [%r7];
	ld.shared.f32 	%f20, [%r10];
	fma.rn.f32 	%f21, %f19, %f20, %f142;
	ld.shared.f32 	%f22, [%r7+4];
	ld.shared.f32 	%f23, [%r10+8];
	fma.rn.f32 	%f24, %f22, %f23, %f21;
	bar.sync 	0;
	add.s32 	%r70, %r113, 2;
	mul.wide.u32 	%rd10, %r70, 4;
	add.s64 	%rd11, %rd2, %rd10;
	ld.global.f32 	%f25, [%rd11];
	st.shared.f32 	[%r8], %f25;
	mul.wide.u32 	%rd12, %r106, 4;
	add.s64 	%rd13, %rd1, %rd12;
	ld.global.f32 	%f26, [%rd13];
	st.shared.f32 	[%r9], %f26;
	bar.sync 	0;
	ld.shared.f32 	%f27, [%r7];
	ld.shared.f32 	%f28, [%r10];
	fma.rn.f32 	%f29, %f27, %f28, %f24;
	ld.shared.f32 	%f30, [%r7+4];
	ld.shared.f32 	%f31, [%r10+8];
	fma.rn.f32 	%f32, %f30, %f31, %f29;
	bar.sync 	0;
	add.s32 	%r71, %r113, 4;
	mul.wide.u32 	%rd14, %r71, 4;
	add.s64 	%rd15, %rd2, %rd14;
	ld.global.f32 	%f33, [%rd15];
	st.shared.f32 	[%r8], %f33;
	mul.wide.u32 	%rd16, %r107, 4;
	add.s64 	%rd17, %rd1, %rd16;
	ld.global.f32 	%f34, [%rd17];
	st.shared.f32 	[%r9], %f34;
	bar.sync 	0;
	ld.shared.f32 	%f35, [%r7];
	ld.shared.f32 	%f36, [%r10];
	fma.rn.f32 	%f37, %f35, %f36, %f32;
	ld.shared.f32 	%f38, [%r7+4];
	ld.shared.f32 	%f39, [%r10+8];
	fma.rn.f32 	%f40, %f38, %f39, %f37;
	bar.sync 	0;
	add.s32 	%r72, %r113, 6;
	mul.wide.u32 	%rd18, %r72, 4;
	add.s64 	%rd19, %rd2, %rd18;
	ld.global.f32 	%f41, [%rd19];
	st.shared.f32 	[%r8], %f41;
	mul.wide.u32 	%rd20, %r108, 4;
	add.s64 	%rd21, %rd1, %rd20;
	ld.global.f32 	%f42, [%rd21];
	st.shared.f32 	[%r9], %f42;
	bar.sync 	0;
	ld.shared.f32 	%f43, [%r7];
	ld.shared.f32 	%f44, [%r10];
	fma.rn.f32 	%f45, %f43, %f44, %f40;
	ld.shared.f32 	%f46, [%r7+4];
	ld.shared.f32 	%f47, [%r10+8];
	fma.rn.f32 	%f48, %f46, %f47, %f45;
	bar.sync 	0;
	add.s32 	%r73, %r113, 8;
	mul.wide.u32 	%rd22, %r73, 4;
	add.s64 	%rd23, %rd2, %rd22;
	ld.global.f32 	%f49, [%rd23];
	st.shared.f32 	[%r8], %f49;
	mul.wide.u32 	%rd24, %r109, 4;
	add.s64 	%rd25, %rd1, %rd24;
	ld.global.f32 	%f50, [%rd25];
	st.shared.f32 	[%r9], %f50;
	bar.sync 	0;
	ld.shared.f32 	%f51, [%r7];
	ld.shared.f32 	%f52, [%r10];
	fma.rn.f32 	%f53, %f51, %f52, %f48;
	ld.shared.f32 	%f54, [%r7+4];
	ld.shared.f32 	%f55, [%r10+8];
	fma.rn.f32 	%f56, %f54, %f55, %f53;
	bar.sync 	0;
	add.s32 	%r74, %r113, 10;
	mul.wide.u32 	%rd26, %r74, 4;
	add.s64 	%rd27, %rd2, %rd26;
	ld.global.f32 	%f57, [%rd27];
	st.shared.f32 	[%r8], %f57;
	mul.wide.u32 	%rd28, %r110, 4;
	add.s64 	%rd29, %rd1, %rd28;
	ld.global.f32 	%f58, [%rd29];
	st.shared.f32 	[%r9], %f58;
	bar.sync 	0;
	ld.shared.f32 	%f59, [%r7];
	ld.shared.f32 	%f60, [%r10];
	fma.rn.f32 	%f61, %f59, %f60, %f56;
	ld.shared.f32 	%f62, [%r7+4];
	ld.shared.f32 	%f63, [%r10+8];
	fma.rn.f32 	%f64, %f62, %f63, %f61;
	bar.sync 	0;
	add.s32 	%r75, %r113, 12;
	mul.wide.u32 	%rd30, %r75, 4;
	add.s64 	%rd31, %rd2, %rd30;
	ld.global.f32 	%f65, [%rd31];
	st.shared.f32 	[%r8], %f65;
	mul.wide.u32 	%rd32, %r111, 4;
	add.s64 	%rd33, %rd1, %rd32;
	ld.global.f32 	%f66, [%rd33];
	st.shared.f32 	[%r9], %f66;
	bar.sync 	0;
	ld.shared.f32 	%f67, [%r7];
	ld.shared.f32 	%f68, [%r10];
	fma.rn.f32 	%f69, %f67, %f68, %f64;
	ld.shared.f32 	%f70, [%r7+4];
	ld.shared.f32 	%f71, [%r10+8];
	fma.rn.f32 	%f72, %f70, %f71, %f69;
	bar.sync 	0;
	add.s32 	%r76, %r113, 14;
	mul.wide.u32 	%rd34, %r76, 4;
	add.s64 	%rd35, %rd2, %rd34;
	ld.global.f32 	%f73, [%rd35];
	st.shared.f32 	[%r8], %f73;
	mul.wide.u32 	%rd36, %r112, 4;
	add.s64 	%rd37, %rd1, %rd36;
	ld.global.f32 	%f74, [%rd37];
	st.shared.f32 	[%r9], %f74;
	bar.sync 	0;
	ld.shared.f32 	%f75, [%r7];
	ld.shared.f32 	%f76, [%r10];
	fma.rn.f32 	%f77, %f75, %f76, %f72;
	ld.shared.f32 	%f78, [%r7+4];
	ld.shared.f32 	%f79, [%r10+8];
	fma.rn.f32 	%f142, %f78, %f79, %f77;
	bar.sync 	0;
	add.s32 	%r114, %r114, 8;
	add.s32 	%r113, %r113, 16;
	add.s32 	%r112, %r112, %r13;
	add.s32 	%r111, %r111, %r13;
	add.s32 	%r110, %r110, %r13;
	add.s32 	%r109, %r109, %r13;
	add.s32 	%r108, %r108, %r13;
	add.s32 	%r107, %r107, %r13;
	add.s32 	%r106, %r106, %r13;
	add.s32 	%r105, %r105, %r13;
	setp.ne.s32 	%p3, %r114, 0;
	@%p3 bra 	$L__BB0_3;
$L__BB0_4:
	and.b32  	%r43, %r5, 7;
	setp.eq.s32 	%p4, %r43, 0;
	@%p4 bra 	$L__BB0_12;
	and.b32  	%r44, %r5, 3;
	setp.lt.u32 	%p5, %r43, 4;
	@%p5 bra 	$L__BB0_7;
	shl.b32 	%r77, %r116, 1;
	add.s32 	%r78, %r6, %r77;
	mul.wide.u32 	%rd38, %r78, 4;
	add.s64 	%rd39, %rd2, %rd38;
	ld.global.f32 	%f81, [%rd39];
	st.shared.f32 	[%r8], %f81;
	add.s32 	%r79, %r77, %r1;
	mad.lo.s32 	%r80, %r79, %r49, %r4;
	mul.wide.u32 	%rd40, %r80, 4;
	add.s64 	%rd41, %rd1, %rd40;
	ld.global.f32 	%f82, [%rd41];
	st.shared.f32 	[%r9], %f82;
	bar.sync 	0;
	ld.shared.f32 	%f83, [%r7];
	ld.shared.f32 	%f84, [%r10];
	fma.rn.f32 	%f85, %f83, %f84, %f142;
	ld.shared.f32 	%f86, [%r7+4];
	ld.shared.f32 	%f87, [%r10+8];
	fma.rn.f32 	%f88, %f86, %f87, %f85;
	bar.sync 	0;
	add.s32 	%r81, %r78, 2;
	mul.wide.u32 	%rd42, %r81, 4;
	add.s64 	%rd43, %rd2, %rd42;
	ld.global.f32 	%f89, [%rd43];
	st.shared.f32 	[%r8], %f89;
	add.s32 	%r82, %r79, 2;
	mad.lo.s32 	%r83, %r82, %r49, %r4;
	mul.wide.u32 	%rd44, %r83, 4;
	add.s64 	%rd45, %rd1, %rd44;
	ld.global.f32 	%f90, [%rd45];
	st.shared.f32 	[%r9], %f90;
	bar.sync 	0;
	ld.shared.f32 	%f91, [%r7];
	ld.shared.f32 	%f92, [%r10];
	fma.rn.f32 	%f93, %f91, %f92, %f88;
	ld.shared.f32 	%f94, [%r7+4];
	ld.shared.f32 	%f95, [%r10+8];
	fma.rn.f32 	%f96, %f94, %f95, %f93;
	bar.sync 	0;
	add.s32 	%r84, %r78, 4;
	mul.wide.u32 	%rd46, %r84, 4;
	add.s64 	%rd47, %rd2, %rd46;
	ld.global.f32 	%f97, [%rd47];
	st.shared.f32 	[%r8], %f97;
	add.s32 	%r85, %r79, 4;
	mad.lo.s32 	%r86, %r85, %r49, %r4;
	mul.wide.u32 	%rd48, %r86, 4;
	add.s64 	%rd49, %rd1, %rd48;
	ld.global.f32 	%f98, [%rd49];
	st.shared.f32 	[%r9], %f98;
	bar.sync 	0;
	ld.shared.f32 	%f99, [%r7];
	ld.shared.f32 	%f100, [%r10];
	fma.rn.f32 	%f101, %f99, %f100, %f96;
	ld.shared.f32 	%f102, [%r7+4];
	ld.shared.f32 	%f103, [%r10+8];
	fma.rn.f32 	%f104, %f102, %f103, %f101;
	bar.sync 	0;
	add.s32 	%r87, %r78, 6;
	mul.wide.u32 	%rd50, %r87, 4;
	add.s64 	%rd51, %rd2, %rd50;
	ld.global.f32 	%f105, [%rd51];
	st.shared.f32 	[%r8], %f105;
	add.s32 	%r88, %r79, 6;
	mad.lo.s32 	%r89, %r88, %r49, %r4;
	mul.wide.u32 	%rd52, %r89, 4;
	add.s64 	%rd53, %rd1, %rd52;
	ld.global.f32 	%f106, [%rd53];
	st.shared.f32 	[%r9], %f106;
	bar.sync 	0;
	ld.shared.f32 	%f107, [%r7];
	ld.shared.f32 	%f108, [%r10];
	fma.rn.f32 	%f109, %f107, %f108, %f104;
	ld.shared.f32 	%f110, [%r7+4];
	ld.shared.f32 	%f111, [%r10+8];
	fma.rn.f32 	%f142, %f110, %f111, %f109;
	bar.sync 	0;
	sub.s32 	%r90, %r77, %r116;
	add.s32 	%r116, %r90, 4;
$L__BB0_7:
	setp.eq.s32 	%p6, %r44, 0;
	@%p6 bra 	$L__BB0_12;
	setp.eq.s32 	%p7, %r44, 1;
	@%p7 bra 	$L__BB0_10;
	shl.b32 	%r91, %r116, 1;
	add.s32 	%r92, %r6, %r91;
	mul.wide.u32 	%rd54, %r92, 4;
	add.s64 	%rd55, %rd2, %rd54;
	ld.global.f32 	%f113, [%rd55];
	st.shared.f32 	[%r8], %f113;
	add.s32 	%r93, %r91, %r1;
	mad.lo.s32 	%r94, %r93, %r49, %r4;
	mul.wide.u32 	%rd56, %r94, 4;
	add.s64 	%rd57, %rd1, %rd56;
	ld.global.f32 	%f114, [%rd57];
	st.shared.f32 	[%r9], %f114;
	bar.sync 	0;
	ld.shared.f32 	%f115, [%r7];
	ld.shared.f32 	%f116, [%r10];
	fma.rn.f32 	%f117, %f115, %f116, %f142;
	ld.shared.f32 	%f118, [%r7+4];
	ld.shared.f32 	%f119, [%r10+8];
	fma.rn.f32 	%f120, %f118, %f119, %f117;
	bar.sync 	0;
	add.s32 	%r95, %r92, 2;
	mul.wide.u32 	%rd58, %r95, 4;
	add.s64 	%rd59, %rd2, %rd58;
	ld.global.f32 	%f121, [%rd59];
	st.shared.f32 	[%r8], %f121;
	add.s32 	%r96, %r93, 2;
	mad.lo.s32 	%r97, %r96, %r49, %r4;
	mul.wide.u32 	%rd60, %r97, 4;
	add.s64 	%rd61, %rd1, %rd60;
	ld.global.f32 	%f122, [%rd61];
	st.shared.f32 	[%r9], %f122;
	bar.sync 	0;
	ld.shared.f32 	%f123, [%r7];
	ld.shared.f32 	%f124, [%r10];
	fma.rn.f32 	%f125, %f123, %f124, %f120;
	ld.shared.f32 	%f126, [%r7+4];
	ld.shared.f32 	%f127, [%r10+8];
	fma.rn.f32 	%f142, %f126, %f127, %f125;
	bar.sync 	0;
	sub.s32 	%r98, %r91, %r116;
	add.s32 	%r116, %r98, 2;
$L__BB0_10:
	and.b32  	%r99, %r5, 1;
	setp.eq.b32 	%p8, %r99, 1;
	not.pred 	%p9, %p8;
	@%p9 bra 	$L__BB0_12;
	shl.b32 	%r100, %r116, 1;
	add.s32 	%r101, %r6, %r100;
	mul.wide.u32 	%rd62, %r101, 4;
	add.s64 	%rd63, %rd2, %rd62;
	ld.global.f32 	%f128, [%rd63];
	st.shared.f32 	[%r8], %f128;
	add.s32 	%r102, %r100, %r1;
	mad.lo.s32 	%r103, %r102, %r49, %r4;
	mul.wide.u32 	%rd64, %r103, 4;
	add.s64 	%rd65, %rd1, %rd64;
	ld.global.f32 	%f129, [%rd65];
	st.shared.f32 	[%r9], %f129;
	bar.sync 	0;
	ld.shared.f32 	%f130, [%r7];
	ld.shared.f32 	%f131, [%r10];
	fma.rn.f32 	%f132, %f130, %f131, %f142;
	ld.shared.f32 	%f133, [%r7+4];
	ld.shared.f32 	%f134, [%r10+8];
	fma.rn.f32 	%f142, %f133, %f134, %f132;
	bar.sync 	0;
$L__BB0_12:
	ld.param.u64 	%rd69, [_Z20matrixMultiplicationPfS_S_i_param_2];
	cvta.to.global.u64 	%rd66, %rd69;
	mad.lo.s32 	%r104, %r49, %r2, %r4;
	mul.wide.s32 	%rd67, %r104, 4;
	add.s64 	%rd68, %rd66, %rd67;
	st.global.f32 	[%rd68], %f142;
	ret;

}


// ===== COMPILED SASS (sm_100) =====

	.target	sm_100

	.elftype	@"ET_EXEC"


//--------------------- .note.nv.tkinfo           --------------------------
	.section	.note.nv.tkinfo,"",@"SHT_NOTE"
	.sectionflags	@"SHF_NOTE_NV_TKINFO"
	.tkinfo
        /*0018*/ 	.word	0x00000002
        /*0030*/ 	.string	""
        /*0030*/ 	.string	"ptxas"
        /*0030*/ 	.string	"Cuda compilation tools, release 13.0, V13.0.88"
        /*0030*/ 	.string	"Build cuda_13.0.r13.0/compiler.36424714_0"
        /*0030*/ 	.string	"-arch sm_100 -m 64 "



//--------------------- .note.nv.cuinfo           --------------------------
	.section	.note.nv.cuinfo,"",@"SHT_NOTE"
	.sectionflags	@"SHF_NOTE_NV_CUINFO"
        /*0018*/ 	.short	0x0002
        /*001a*/ 	.short	0x0064
        /*001c*/ 	.short	0x0082
	.zero		2


//--------------------- .nv.info                  --------------------------
	.section	.nv.info,"",@"SHT_CUDA_INFO"
	.align	4


	//----- nvinfo : EIATTR_REGCOUNT
	.align		4
        /*0000*/ 	.byte	0x04, 0x2f
        /*0002*/ 	.short	(.L_1 - .L_0)
	.align		4
.L_0:
        /*0004*/ 	.word	index@(_Z20matrixMultiplicationPfS_S_i)
        /*0008*/ 	.word	0x00000028


	//----- nvinfo : EIATTR_FRAME_SIZE
	.align		4
.L_1:
        /*000c*/ 	.byte	0x04, 0x11
        /*000e*/ 	.short	(.L_3 - .L_2)
	.align		4
.L_2:
        /*0010*/ 	.word	index@(_Z20matrixMultiplicationPfS_S_i)
        /*0014*/ 	.word	0x00000000


	//----- nvinfo : EIATTR_MIN_STACK_SIZE
	.align		4
.L_3:
        /*0018*/ 	.byte	0x04, 0x12
        /*001a*/ 	.short	(.L_5 - .L_4)
	.align		4
.L_4:
        /*001c*/ 	.word	index@(_Z20matrixMultiplicationPfS_S_i)
        /*0020*/ 	.word	0x00000000
.L_5:


//--------------------- .nv.compat                --------------------------
	.section	.nv.compat,"",@"SHT_CUDA_COMPAT_INFO"
	.align	4
        /*0000*/ 	.byte	0x02, 0x09, 0x00, 0x00, 0x02, 0x02, 0x01, 0x00, 0x02, 0x05, 0x05, 0x00, 0x03, 0x07, 0x01, 0x01
        /*0010*/ 	.byte	0x02, 0x03, 0x00, 0x00, 0x02, 0x06, 0x01, 0x00, 0x04, 0x0b, 0x08, 0x00, 0x09, 0x00, 0x00, 0x00
        /*0020*/ 	.byte	0x00, 0x00, 0x00, 0x00


//--------------------- .nv.info._Z20matrixMultiplicationPfS_S_i --------------------------
	.section	.nv.info._Z20matrixMultiplicationPfS_S_i,"",@"SHT_CUDA_INFO"
	.sectionflags	@""
	.align	4


	//----- nvinfo : EIATTR_CUDA_API_VERSION
	.align		4
        /*0000*/ 	.byte	0x04, 0x37
        /*0002*/ 	.short	(.L_7 - .L_6)
.L_6:
        /*0004*/ 	.word	0x00000082


	//----- nvinfo : EIATTR_KPARAM_INFO
	.align		4
.L_7:
        /*0008*/ 	.byte	0x04, 0x17
        /*000a*/ 	.short	(.L_9 - .L_8)
.L_8:
        /*000c*/ 	.word	0x00000000
        /*0010*/ 	.short	0x0003
        /*0012*/ 	.short	0x0018
        /*0014*/ 	.byte	0x00, 0xf0, 0x11, 0x00


	//----- nvinfo : EIATTR_KPARAM_INFO
	.align		4
.L_9:
        /*0018*/ 	.byte	0x04, 0x17
        /*001a*/ 	.short	(.L_11 - .L_10)
.L_10:
        /*001c*/ 	.word	0x00000000
        /*0020*/ 	.short	0x0002
        /*0022*/ 	.short	0x0010
        /*0024*/ 	.byte	0x00, 0xf5, 0x21, 0x00


	//----- nvinfo : EIATTR_KPARAM_INFO
	.align		4
.L_11:
        /*0028*/ 	.byte	0x04, 0x17
        /*002a*/ 	.short	(.L_13 - .L_12)
.L_12:
        /*002c*/ 	.word	0x00000000
        /*0030*/ 	.short	0x0001
        /*0032*/ 	.short	0x0008
        /*0034*/ 	.byte	0x00, 0xf5, 0x21, 0x00


	//----- nvinfo : EIATTR_KPARAM_INFO
	.align		4
.L_13:
        /*0038*/ 	.byte	0x04, 0x17
        /*003a*/ 	.short	(.L_15 - .L_14)
.L_14:
        /*003c*/ 	.word	0x00000000
        /*0040*/ 	.short	0x0000
        /*0042*/ 	.short	0x0000
        /*0044*/ 	.byte	0x00, 0xf5, 0x21, 0x00


	//----- nvinfo : EIATTR_SPARSE_MMA_MASK
	.align		4
.L_15:
        /*0048*/ 	.byte	0x03, 0x50
        /*004a*/ 	.short	0x0000


	//----- nvinfo : EIATTR_MAXREG_COUNT
	.align		4
        /*004c*/ 	.byte	0x03, 0x1b
        /*004e*/ 	.short	0x00ff


	//----- nvinfo : EIATTR_NUM_BARRIERS
	.align		4
        /*0050*/ 	.byte	0x02, 0x4c
        /*0052*/ 	.byte	0x01
	.zero		1


	//----- nvinfo : EIATTR_MERCURY_ISA_VERSION
	.align		4
        /*0054*/ 	.byte	0x03, 0x5f
        /*0056*/ 	.short	0x0101


	//----- nvinfo : EIATTR_VRC_CTA_INIT_COUNT
	.align		4
        /*0058*/ 	.byte	0x02, 0x4a
	.zero		1
	.zero		1


	//----- nvinfo : EIATTR_EXIT_INSTR_OFFSETS
	.align		4
        /*005c*/ 	.byte	0x04, 0x1c
        /*005e*/ 	.short	(.L_17 - .L_16)


	//   ....[0]....
.L_16:
        /*0060*/ 	.word	0x00001390


	//----- nvinfo : EIATTR_CBANK_PARAM_SIZE
	.align		4
.L_17:
        /*0064*/ 	.byte	0x03, 0x19
        /*0066*/ 	.short	0x001c


	//----- nvinfo : EIATTR_PARAM_CBANK
	.align		4
        /*0068*/ 	.byte	0x04, 0x0a
        /*006a*/ 	.short	(.L_19 - .L_18)
	.align		4
.L_18:
        /*006c*/ 	.word	index@(.nv.constant0._Z20matrixMultiplicationPfS_S_i)
        /*0070*/ 	.short	0x0380
        /*0072*/ 	.short	0x001c


	//----- nvinfo : EIATTR_SW_WAR
	.align		4
.L_19:
        /*0074*/ 	.byte	0x04, 0x36
        /*0076*/ 	.short	(.L_21 - .L_20)
.L_20:
        /*0078*/ 	.word	0x00000008
.L_21:


//--------------------- .nv.callgraph             --------------------------
	.section	.nv.callgraph,"",@"SHT_CUDA_CALLGRAPH"
	.align	4
	.sectionentsize	8
	.align		4
        /*0000*/ 	.word	0x00000000
	.align		4
        /*0004*/ 	.word	0xffffffff
	.align		4
        /*0008*/ 	.word	0x00000000
	.align		4
        /*000c*/ 	.word	0xfffffffe
	.align		4
        /*0010*/ 	.word	0x00000000
	.align		4
        /*0014*/ 	.word	0xfffffffd
	.align		4
        /*0018*/ 	.word	0x00000000
	.align		4
        /*001c*/ 	.word	0xfffffffc


//--------------------- .text._Z20matrixMultiplicationPfS_S_i --------------------------
	.section	.text._Z20matrixMultiplicationPfS_S_i,"ax",@progbits
	.align	128
        .global         _Z20matrixMultiplicationPfS_S_i
        .type           _Z20matrixMultiplicationPfS_S_i,@function
        .size           _Z20matrixMultiplicationPfS_S_i,(.L_x_6 - _Z20matrixMultiplicationPfS_S_i)
        .other          _Z20matrixMultiplicationPfS_S_i,@"STO_CUDA_ENTRY STV_DEFAULT"
_Z20matrixMultiplicationPfS_S_i:
.text._Z20matrixMultiplicationPfS_S_i:
[----:B------:R-:W-:Y:S08]  /*0000*/  LDC R1, c[0x0][0x37c] ;  /* 0x0000df00ff017b82 */ /* 0x000ff00000000800 */
[----:B------:R-:W0:Y:S01]  /*0010*/  LDC R3, c[0x0][0x398] ;  /* 0x0000e600ff037b82 */ /* 0x000e220000000800 */
[----:B------:R-:W1:Y:S01]  /*0020*/  S2R R0, SR_TID.Y ;  /* 0x0000000000007919 */ /* 0x000e620000002200 */
[----:B------:R-:W2:Y:S01]  /*0030*/  LDCU.64 UR8, c[0x0][0x358] ;  /* 0x00006b00ff0877ac */ /* 0x000ea20008000a00 */
[----:B------:R-:W-:Y:S01]  /*0040*/  HFMA2 R15, -RZ, RZ, 0, 0 ;  /* 0x00000000ff0f7431 */ /* 0x000fe200000001ff */
[----:B------:R-:W3:Y:S04]  /*0050*/  S2R R11, SR_TID.X ;  /* 0x00000000000b7919 */ /* 0x000ee80000002100 */
[----:B------:R-:W1:Y:S08]  /*0060*/  LDC R5, c[0x0][0x364] ;  /* 0x0000d900ff057b82 */ /* 0x000e700000000800 */
[----:B------:R-:W1:Y:S08]  /*0070*/  S2UR UR4, SR_CTAID.Y ;  /* 0x00000000000479c3 */ /* 0x000e700000002600 */
[----:B------:R-:W3:Y:S01]  /*0080*/  S2UR UR5, SR_CTAID.X ;  /* 0x00000000000579c3 */ /* 0x000ee20000002500 */
[----:B0-----:R-:W-:-:S07]  /*0090*/  ISETP.GE.AND P0, PT, R3, 0x2, PT ;  /* 0x000000020300780c */ /* 0x001fce0003f06270 */
[----:B------:R-:W3:Y:S01]  /*00a0*/  LDC R6, c[0x0][0x360] ;  /* 0x0000d800ff067b82 */ /* 0x000ee20000000800 */
[----:B-1----:R-:W-:Y:S02]  /*00b0*/  IMAD R4, R5, UR4, R0 ;  /* 0x0000000405047c24 */ /* 0x002fe4000f8e0200 */
[----:B---3--:R-:W-:-:S03]  /*00c0*/  IMAD R6, R6, UR5, R11 ;  /* 0x0000000506067c24 */ /* 0x008fc6000f8e020b */
[----:B--2---:R-:W-:Y:S05]  /*00d0*/  @!P0 BRA `(.L_x_0) ;  /* 0x00000010009c8947 */ /* 0x004fea0003800000 */
[----:B------:R-:W0:Y:S01]  /*00e0*/  S2UR UR6, SR_CgaCtaId ;  /* 0x00000000000679c3 */ /* 0x000e220000008800 */
[-C--:B------:R-:W-:Y:S01]  /*00f0*/  LEA.HI R5, R3, R3.reuse, RZ, 0x1 ;  /* 0x0000000303057211 */ /* 0x080fe200078f08ff */
[----:B------:R-:W-:Y:S01]  /*0100*/  UMOV UR4, 0x400 ;  /* 0x0000040000047882 */ /* 0x000fe20000000000 */
[----:B------:R-:W-:Y:S01]  /*0110*/  IMAD R7, R4, R3, R11 ;  /* 0x0000000304077224 */ /* 0x000fe200078e020b */
[----:B------:R-:W-:Y:S01]  /*0120*/  UIADD3 UR5, UPT, UPT, UR4, 0x10, URZ ;  /* 0x0000001004057890 */ /* 0x000fe2000fffe0ff */
[----:B------:R-:W-:Y:S02]  /*0130*/  SHF.R.S32.HI R5, RZ, 0x1, R5 ;  /* 0x00000001ff057819 */ /* 0x000fe40000011405 */
[----:B------:R-:W-:Y:S02]  /*0140*/  MOV R15, RZ ;  /* 0x000000ff000f7202 */ /* 0x000fe40000000f00 */
[----:B------:R-:W-:Y:S02]  /*0150*/  IADD3 R2, PT, PT, R5, -0x1, RZ ;  /* 0xffffffff05027810 */ /* 0x000fe40007ffe0ff */
[----:B------:R-:W-:-:S02]  /*0160*/  MOV R10, RZ ;  /* 0x000000ff000a7202 */ /* 0x000fc40000000f00 */
[----:B------:R-:W-:Y:S01]  /*0170*/  ISETP.GE.U32.AND P0, PT, R2, 0x7, PT ;  /* 0x000000070200780c */ /* 0x000fe20003f06070 */
[----:B0-----:R-:W-:Y:S02]  /*0180*/  ULEA UR4, UR6, UR4, 0x18 ;  /* 0x0000000406047291 */ /* 0x001fe4000f8ec0ff */
[----:B------:R-:W-:-:S04]  /*0190*/  ULEA UR5, UR6, UR5, 0x18 ;  /* 0x0000000506057291 */ /* 0x000fc8000f8ec0ff */
[C---:B------:R-:W-:Y:S02]  /*01a0*/  LEA R8, R0.reuse, UR4, 0x3 ;  /* 0x0000000400087c11 */ /* 0x040fe4000f8e18ff */
[C---:B------:R-:W-:Y:S02]  /*01b0*/  LEA R9, R11.reuse, UR5, 0x2 ;  /* 0x000000050b097c11 */ /* 0x040fe4000f8e10ff */
[----:B------:R-:W-:Y:S02]  /*01c0*/  LEA R11, R11, R8, 0x2 ;  /* 0x000000080b0b7211 */ /* 0x000fe400078e10ff */
[----:B------:R-:W-:Y:S01]  /*01d0*/  LEA R12, R0, R9, 0x3 ;  /* 0x00000009000c7211 */ /* 0x000fe200078e18ff */
[----:B------:R-:W-:Y:S06]  /*01e0*/  @!P0 BRA `(.L_x_1) ;  /* 0x0000000800408947 */ /* 0x000fec0003800000 */
[C---:B------:R-:W-:Y:S01]  /*01f0*/  IADD3 R26, PT, PT, R0.reuse, 0xe, RZ ;  /* 0x0000000e001a7810 */ /* 0x040fe20007ffe0ff */
[CCC-:B------:R-:W-:Y:S01]  /*0200*/  IMAD R16, R0.reuse, R3.reuse, R6.reuse ;  /* 0x0000000300107224 */ /* 0x1c0fe200078e0206 */
[C---:B------:R-:W-:Y:S02]  /*0210*/  IADD3 R18, PT, PT, R0.reuse, 0xc, RZ ;  /* 0x0000000c00127810 */ /* 0x040fe40007ffe0ff */
[----:B------:R-:W-:Y:S01]  /*0220*/  IADD3 R28, PT, PT, R0, 0xa, RZ ;  /* 0x0000000a001c7810 */ /* 0x000fe20007ffe0ff */
[-CC-:B------:R-:W-:Y:S01]  /*0230*/  IMAD R26, R26, R3.reuse, R6.reuse ;  /* 0x000000031a1a7224 */ /* 0x180fe200078e0206 */
        /* <DEDUP_REMOVED lines=8> */
[----:B------:R-:W-:Y:S01]  /*02c0*/  LOP3.LUT R10, R5, 0x3ffffff8, RZ, 0xc0, !PT ;  /* 0x3ffffff8050a7812 */ /* 0x000fe200078ec0ff */
[-CC-:B------:R-:W-:Y:S01]  /*02d0*/  IMAD R34, R34, R3.reuse, R6.reuse ;  /* 0x0000000322227224 */ /* 0x180fe200078e0206 */
[----:B------:R-:W-:Y:S01]  /*02e0*/  MOV R15, RZ ;  /* 0x000000ff000f7202 */ /* 0x000fe20000000f00 */
[----:B------:R-:W-:Y:S01]  /*02f0*/  IMAD R14, R14, R3, R6 ;  /* 0x000000030e0e7224 */ /* 0x000fe200078e0206 */
[----:B------:R-:W-:-:S02]  /*0300*/  MOV R2, R7 ;  /* 0x0000000700027202 */ /* 0x000fc40000000f00 */
[----:B------:R-:W-:-:S07]  /*0310*/  IADD3 R13, PT, PT, -R10, RZ, RZ ;  /* 0x000000ff0a0d7210 */ /* 0x000fce0007ffe1ff */
.L_x_2:
[----:B------:R-:W0:Y:S08]  /*0320*/  LDC.64 R24, c[0x0][0x380] ;  /* 0x0000e000ff187b82 */ /* 0x000e300000000a00 */
[----:B------:R-:W1:Y:S01]  /*0330*/  LDC.64 R22, c[0x0][0x388] ;  /* 0x0000e200ff167b82 */ /* 0x000e620000000a00 */
[----:B0-----:R-:W-:-:S05]  /*0340*/  IMAD.WIDE.U32 R20, R2, 0x4, R24 ;  /* 0x0000000402147825 */ /* 0x001fca00078e0018 */
[----:B------:R-:W2:Y:S01]  /*0350*/  LDG.E R19, desc[UR8][R20.64] ;  /* 0x0000000814137981 */ /* 0x000ea2000c1e1900 */
[----:B-1----:R-:W-:-:S05]  /*0360*/  IMAD.WIDE.U32 R36, R16, 0x4, R22 ;  /* 0x0000000410247825 */ /* 0x002fca00078e0016 */
[----:B------:R0:W3:Y:S01]  /*0370*/  LDG.E R27, desc[UR8][R36.64] ;  /* 0x00000008241b7981 */ /* 0x0000e2000c1e1900 */
[----:B------:R-:W-:-:S05]  /*0380*/  IADD3 R17, PT, PT, R2, 0x2, RZ ;  /* 0x0000000202117810 */ /* 0x000fca0007ffe0ff */
[----:B0-----:R-:W-:Y:S01]  /*0390*/  IMAD.WIDE.U32 R36, R17, 0x4, R24 ;  /* 0x0000000411247825 */ /* 0x001fe200078e0018 */
[----:B--2---:R-:W-:Y:S04]  /*03a0*/  STS [R11], R19 ;  /* 0x000000130b007388 */ /* 0x004fe80000000800 */
[----:B---3--:R-:W-:Y:S01]  /*03b0*/  STS [R12], R27 ;  /* 0x0000001b0c007388 */ /* 0x008fe20000000800 */
[----:B------:R-:W-:Y:S06]  /*03c0*/  BAR.SYNC.DEFER_BLOCKING 0x0 ;  /* 0x0000000000007b1d */ /* 0x000fec0000010000 */
[----:B------:R-:W-:Y:S04]  /*03d0*/  LDS R29, [R9] ;  /* 0x00000000091d7984 */ /* 0x000fe80000000800 */
[----:B------:R-:W-:Y:S04]  /*03e0*/  LDS R17, [R9+0x8] ;  /* 0x0000080009117984 */ /* 0x000fe80000000800 */
[----:B------:R-:W0:Y:S01]  /*03f0*/  LDS.64 R20, [R8] ;  /* 0x0000000008147984 */ /* 0x000e220000000a00 */
[----:B------:R-:W-:Y:S06]  /*0400*/  BAR.SYNC.DEFER_BLOCKING 0x0 ;  /* 0x0000000000007b1d */ /* 0x000fec0000010000 */
[----:B------:R1:W2:Y:S02]  /*0410*/  LDG.E R31, desc[UR8][R36.64] ;  /* 0x00000008241f7981 */ /* 0x0002a4000c1e1900 */
[----:B-1----:R-:W-:-:S05]  /*0420*/  IMAD.WIDE.U32 R36, R14, 0x4, R22 ;  /* 0x000000040e247825 */ /* 0x002fca00078e0016 */
[----:B------:R1:W3:Y:S01]  /*0430*/  LDG.E R33, desc[UR8][R36.64] ;  /* 0x0000000824217981 */ /* 0x0002e2000c1e1900 */
[----:B0-----:R-:W-:Y:S01]  /*0440*/  FFMA R20, R20, R29, R15 ;  /* 0x0000001d14147223 */ /* 0x001fe2000000000f */
[----:B------:R-:W-:-:S03]  /*0450*/  IADD3 R15, PT, PT, R2, 0x4, RZ ;  /* 0x00000004020f7810 */ /* 0x000fc60007ffe0ff */
[----:B------:R-:W-:Y:S02]  /*0460*/  FFMA R17, R17, R21, R20 ;  /* 0x0000001511117223 */ /* 0x000fe40000000014 */
[----:B-1----:R-:W-:Y:S01]  /*0470*/  IMAD.WIDE.U32 R36, R15, 0x4, R24 ;  /* 0x000000040f247825 */ /* 0x002fe200078e0018 */
        /* <DEDUP_REMOVED lines=66> */
[----:B------:R-:W-:-:S05]  /*08a0*/  IADD3 R29, PT, PT, R2, 0xe, RZ ;  /* 0x0000000e021d7810 */ /* 0x000fca0007ffe0ff */
[----:B-1----:R-:W-:-:S04]  /*08b0*/  IMAD.WIDE.U32 R36, R29, 0x4, R24 ;  /* 0x000000041d247825 */ /* 0x002fc800078e0018 */
[----:B------:R-:W-:Y:S01]  /*08c0*/  IMAD.WIDE.U32 R24, R26, 0x4, R22 ;  /* 0x000000041a187825 */ /* 0x000fe200078e0016 */
[----:B--2---:R-:W-:Y:S04]  /*08d0*/  STS [R11], R35 ;  /* 0x000000230b007388 */ /* 0x004fe80000000800 */
[----:B---3--:R-:W-:Y:S01]  /*08e0*/  STS [R12], R27 ;  /* 0x0000001b0c007388 */ /* 0x008fe20000000800 */
[----:B------:R-:W-:Y:S06]  /*08f0*/  BAR.SYNC.DEFER_BLOCKING 0x0 ;  /* 0x0000000000007b1d */ /* 0x000fec0000010000 */
[----:B------:R-:W-:Y:S04]  /*0900*/  LDS R29, [R9] ;  /* 0x00000000091d7984 */ /* 0x000fe80000000800 */
[----:B------:R-:W-:Y:S04]  /*0910*/  LDS R27, [R9+0x8] ;  /* 0x00000800091b7984 */ /* 0x000fe80000000800 */
[----:B------:R-:W1:Y:S01]  /*0920*/  LDS.64 R22, [R8] ;  /* 0x0000000008167984 */ /* 0x000e620000000a00 */
[----:B------:R-:W-:Y:S06]  /*0930*/  BAR.SYNC.DEFER_BLOCKING 0x0 ;  /* 0x0000000000007b1d */ /* 0x000fec0000010000 */
[----:B------:R-:W2:Y:S04]  /*0940*/  LDG.E R36, desc[UR8][R36.64] ;  /* 0x0000000824247981 */ /* 0x000ea8000c1e1900 */
[----:B------:R-:W3:Y:S01]  /*0950*/  LDG.E R37, desc[UR8][R24.64] ;  /* 0x0000000818257981 */ /* 0x000ee2000c1e1900 */
[----:B0-----:R-:W-:Y:S01]  /*0960*/  FFMA R20, R20, R17, R15 ;  /* 0x0000001114147223 */ /* 0x001fe2000000000f */
[----:B------:R-:W-:-:S03]  /*0970*/  IADD3 R13, PT, PT, R13, 0x8, RZ ;  /* 0x000000080d0d7810 */ /* 0x000fc60007ffe0ff */
[----:B------:R-:W-:Y:S01]  /*0980*/  FFMA R19, R19, R21, R20 ;  /* 0x0000001513137223 */ /* 0x000fe20000000014 */
[----:B------:R-:W-:-:S03]  /*0990*/  ISETP.NE.AND P0, PT, R13, RZ, PT ;  /* 0x000000ff0d00720c */ /* 0x000fc60003f05270 */
[----:B-1----:R-:W-:-:S04]  /*09a0*/  FFMA R22, R22, R29, R19 ;  /* 0x0000001d16167223 */ /* 0x002fc80000000013 */
[----:B------:R-:W-:Y:S01]  /*09b0*/  FFMA R23, R27, R23, R22 ;  /* 0x000000171b177223 */ /* 0x000fe20000000016 */
[----:B------:R-:W-:Y:S02]  /*09c0*/  IADD3 R2, PT, PT, R2, 0x10, RZ ;  /* 0x0000001002027810 */ /* 0x000fe40007ffe0ff */
[C---:B------:R-:W-:Y:S02]  /*09d0*/  LEA R16, R3.reuse, R16, 0x4 ;  /* 0x0000001003107211 */ /* 0x040fe400078e20ff */
[C---:B------:R-:W-:Y:S02]  /*09e0*/  LEA R14, R3.reuse, R14, 0x4 ;  /* 0x0000000e030e7211 */ /* 0x040fe400078e20ff */
[C---:B------:R-:W-:Y:S02]  /*09f0*/  LEA R34, R3.reuse, R34, 0x4 ;  /* 0x0000002203227211 */ /* 0x040fe400078e20ff */
[C---:B------:R-:W-:Y:S02]  /*0a00*/  LEA R32, R3.reuse, R32, 0x4 ;  /* 0x0000002003207211 */ /* 0x040fe400078e20ff */
[----:B------:R-:W-:-:S02]  /*0a10*/  LEA R30, R3, R30, 0x4 ;  /* 0x0000001e031e7211 */ /* 0x000fc400078e20ff */
[C---:B------:R-:W-:Y:S02]  /*0a20*/  LEA R28, R3.reuse, R28, 0x4 ;  /* 0x0000001c031c7211 */ /* 0x040fe400078e20ff */
[C---:B------:R-:W-:Y:S02]  /*0a30*/  LEA R26, R3.reuse, R26, 0x4 ;  /* 0x0000001a031a7211 */ /* 0x040fe400078e20ff */
[----:B------:R-:W-:Y:S01]  /*0a40*/  LEA R18, R3, R18, 0x4 ;  /* 0x0000001203127211 */ /* 0x000fe200078e20ff */
[----:B--2---:R-:W-:Y:S04]  /*0a50*/  STS [R11], R36 ;  /* 0x000000240b007388 */ /* 0x004fe80000000800 */
[----:B---3--:R-:W-:Y:S01]  /*0a60*/  STS [R12], R37 ;  /* 0x000000250c007388 */ /* 0x008fe20000000800 */
[----:B------:R-:W-:Y:S06]  /*0a70*/  BAR.SYNC.DEFER_BLOCKING 0x0 ;  /* 0x0000000000007b1d */ /* 0x000fec0000010000 */
[----:B------:R-:W-:Y:S04]  /*0a80*/  LDS R33, [R9] ;  /* 0x0000000009217984 */ /* 0x000fe80000000800 */
[----:B------:R-:W0:Y:S04]  /*0a90*/  LDS.64 R24, [R8] ;  /* 0x0000000008187984 */ /* 0x000e280000000a00 */
[----:B------:R-:W1:Y:S01]  /*0aa0*/  LDS R31, [R9+0x8] ;  /* 0x00000800091f7984 */ /* 0x000e620000000800 */
[----:B0-----:R-:W-:-:S04]  /*0ab0*/  FFMA R24, R24, R33, R23 ;  /* 0x0000002118187223 */ /* 0x001fc80000000017 */
[----:B-1----:R-:W-:Y:S01]  /*0ac0*/  FFMA R15, R31, R25, R24 ;  /* 0x000000191f0f7223 */ /* 0x002fe20000000018 */
[----:B------:R-:W-:Y:S06]  /*0ad0*/  BAR.SYNC.DEFER_BLOCKING 0x0 ;  /* 0x0000000000007b1d */ /* 0x000fec0000010000 */
[----:B------:R-:W-:Y:S05]  /*0ae0*/  @P0 BRA `(.L_x_2) ;  /* 0xfffffff8000c0947 */ /* 0x000fea000383ffff */
.L_x_1:
[----:B------:R-:W-:-:S13]  /*0af0*/  LOP3.LUT P0, R13, R5, 0x7, RZ, 0xc0, !PT ;  /* 0x00000007050d7812 */ /* 0x000fda000780c0ff */
[----:B------:R-:W-:Y:S05]  /*0b00*/  @!P0 BRA `(.L_x_0) ;  /* 0x0000000800108947 */ /* 0x000fea0003800000 */
[----:B------:R-:W-:Y:S02]  /*0b10*/  ISETP.GE.U32.AND P0, PT, R13, 0x4, PT ;  /* 0x000000040d00780c */ /* 0x000fe40003f06070 */
[----:B------:R-:W-:-:S04]  /*0b20*/  LOP3.LUT R2, R5, 0x3, RZ, 0xc0, !PT ;  /* 0x0000000305027812 */ /* 0x000fc800078ec0ff */
[----:B------:R-:W-:-:S07]  /*0b30*/  ISETP.NE.AND P1, PT, R2, RZ, PT ;  /* 0x000000ff0200720c */ /* 0x000fce0003f25270 */
[----:B------:R-:W-:Y:S06]  /*0b40*/  @!P0 BRA `(.L_x_3) ;  /* 0x0000000400108947 */ /* 0x000fec0003800000 */
[----:B------:R-:W0:Y:S01]  /*0b50*/  LDC.64 R16, c[0x0][0x380] ;  /* 0x0000e000ff107b82 */ /* 0x000e220000000a00 */
[C---:B------:R-:W-:Y:S02]  /*0b60*/  LEA R30, R10.reuse, R0, 0x1 ;  /* 0x000000000a1e7211 */ /* 0x040fe400078e08ff */
[----:B------:R-:W-:-:S03]  /*0b70*/  LEA R33, R10, R7, 0x1 ;  /* 0x000000070a217211 */ /* 0x000fc600078e08ff */
[----:B------:R-:W-:Y:S02]  /*0b80*/  IMAD R21, R30, R3, R6 ;  /* 0x000000031e157224 */ /* 0x000fe400078e0206 */
[----:B------:R-:W1:Y:S01]  /*0b90*/  LDC.64 R18, c[0x0][0x388] ;  /* 0x0000e200ff127b82 */ /* 0x000e620000000a00 */
[----:B0-----:R-:W-:-:S06]  /*0ba0*/  IMAD.WIDE.U32 R22, R33, 0x4, R16 ;  /* 0x0000000421167825 */ /* 0x001fcc00078e0010 */
[----:B------:R-:W2:Y:S01]  /*0bb0*/  LDG.E R22, desc[UR8][R22.64] ;  /* 0x0000000816167981 */ /* 0x000ea2000c1e1900 */
[----:B-1----:R-:W-:-:S05]  /*0bc0*/  IMAD.WIDE.U32 R20, R21, 0x4, R18 ;  /* 0x0000000415147825 */ /* 0x002fca00078e0012 */
[----:B------:R-:W3:Y:S01]  /*0bd0*/  LDG.E R25, desc[UR8][R20.64] ;  /* 0x0000000814197981 */ /* 0x000ee2000c1e1900 */
[----:B------:R-:W-:-:S05]  /*0be0*/  IADD3 R13, PT, PT, R30, 0x2, RZ ;  /* 0x000000021e0d7810 */ /* 0x000fca0007ffe0ff */
[----:B------:R-:W-:-:S04]  /*0bf0*/  IMAD R13, R13, R3, R6 ;  /* 0x000000030d0d7224 */ /* 0x000fc800078e0206 */
[----:B------:R-:W-:Y:S01]  /*0c00*/  IMAD.WIDE.U32 R26, R13, 0x4, R18 ;  /* 0x000000040d1a7825 */ /* 0x000fe200078e0012 */
[----:B------:R-:W-:-:S05]  /*0c10*/  IADD3 R29, PT, PT, R33, 0x2, RZ ;  /* 0x00000002211d7810 */ /* 0x000fca0007ffe0ff */
[----:B------:R-:W-:Y:S01]  /*0c20*/  IMAD.WIDE.U32 R28, R29, 0x4, R16 ;  /* 0x000000041d1c7825 */ /* 0x000fe200078e0010 */
[----:B--2---:R0:W-:Y:S04]  /*0c30*/  STS [R11], R22 ;  /* 0x000000160b007388 */ /* 0x0041e80000000800 */
[----:B---3--:R1:W-:Y:S01]  /*0c40*/  STS [R12], R25 ;  /* 0x000000190c007388 */ /* 0x0083e20000000800 */
[----:B------:R-:W-:Y:S06]  /*0c50*/  BAR.SYNC.DEFER_BLOCKING 0x0 ;  /* 0x0000000000007b1d */ /* 0x000fec0000010000 */
[----:B------:R-:W-:Y:S04]  /*0c60*/  LDS R13, [R9] ;  /* 0x00000000090d7984 */ /* 0x000fe80000000800 */
[----:B------:R-:W-:Y:S04]  /*0c70*/  LDS R14, [R9+0x8] ;  /* 0x00000800090e7984 */ /* 0x000fe80000000800 */
[----:B------:R-:W2:Y:S01]  /*0c80*/  LDS.64 R20, [R8] ;  /* 0x0000000008147984 */ /* 0x000ea20000000a00 */
[----:B------:R-:W-:Y:S06]  /*0c90*/  BAR.SYNC.DEFER_BLOCKING 0x0 ;  /* 0x0000000000007b1d */ /* 0x000fec0000010000 */
[----:B------:R-:W3:Y:S04]  /*0ca0*/  LDG.E R34, desc[UR8][R28.64] ;  /* 0x000000081c227981 */ /* 0x000ee8000c1e1900 */
[----:B------:R-:W4:Y:S01]  /*0cb0*/  LDG.E R35, desc[UR8][R26.64] ;  /* 0x000000081a237981 */ /* 0x000f22000c1e1900 */
[----:B0-----:R-:W-:-:S05]  /*0cc0*/  IADD3 R22, PT, PT, R30, 0x4, RZ ;  /* 0x000000041e167810 */ /* 0x001fca0007ffe0ff */
[----:B------:R-:W-:-:S04]  /*0cd0*/  IMAD R31, R22, R3, R6 ;  /* 0x00000003161f7224 */ /* 0x000fc800078e0206 */
[----:B-1----:R-:W-:Y:S01]  /*0ce0*/  IMAD.WIDE.U32 R24, R31, 0x4, R18 ;  /* 0x000000041f187825 */ /* 0x002fe200078e0012 */
[----:B------:R-:W-:-:S05]  /*0cf0*/  IADD3 R23, PT, PT, R33, 0x4, RZ ;  /* 0x0000000421177810 */ /* 0x000fca0007ffe0ff */
[----:B------:R-:W-:Y:S01]  /*0d00*/  IMAD.WIDE.U32 R22, R23, 0x4, R16 ;  /* 0x0000000417167825 */ /* 0x000fe200078e0010 */
[----:B---3--:R-:W-:Y:S04]  /*0d10*/  STS [R11], R34 ;  /* 0x000000220b007388 */ /* 0x008fe80000000800 */
[----:B----4-:R-:W-:Y:S01]  /*0d20*/  STS [R12], R35 ;  /* 0x000000230c007388 */ /* 0x010fe20000000800 */
[----:B------:R-:W-:Y:S06]  /*0d30*/  BAR.SYNC.DEFER_BLOCKING 0x0 ;  /* 0x0000000000007b1d */ /* 0x000fec0000010000 */
[----:B------:R-:W-:Y:S04]  /*0d40*/  LDS R31, [R9] ;  /* 0x00000000091f7984 */ /* 0x000fe80000000800 */
[----:B------:R-:W-:Y:S04]  /*0d50*/  LDS R28, [R9+0x8] ;  /* 0x00000800091c7984 */ /* 0x000fe80000000800 */
[----:B------:R-:W0:Y:S01]  /*0d60*/  LDS.64 R26, [R8] ;  /* 0x00000000081a7984 */ /* 0x000e220000000a00 */
[----:B------:R-:W-:Y:S06]  /*0d70*/  BAR.SYNC.DEFER_BLOCKING 0x0 ;  /* 0x0000000000007b1d */ /* 0x000fec0000010000 */
[----:B------:R-:W3:Y:S04]  /*0d80*/  LDG.E R32, desc[UR8][R22.64] ;  /* 0x0000000816207981 */ /* 0x000ee8000c1e1900 */
[----:B------:R-:W4:Y:S01]  /*0d90*/  LDG.E R25, desc[UR8][R24.64] ;  /* 0x0000000818197981 */ /* 0x000f22000c1e1900 */
[----:B------:R-:W-:-:S05]  /*0da0*/  IADD3 R30, PT, PT, R30, 0x6, RZ ;  /* 0x000000061e1e7810 */ /* 0x000fca0007ffe0ff */
[----:B------:R-:W-:-:S04]  /*0db0*/  IMAD R29, R30, R3, R6 ;  /* 0x000000031e1d7224 */ /* 0x000fc800078e0206 */
[----:B------:R-:W-:Y:S01]  /*0dc0*/  IMAD.WIDE.U32 R18, R29, 0x4, R18 ;  /* 0x000000041d127825 */ /* 0x000fe200078e0012 */
[----:B------:R-:W-:-:S05]  /*0dd0*/  IADD3 R33, PT, PT, R33, 0x6, RZ ;  /* 0x0000000621217810 */ /* 0x000fca0007ffe0ff */
[----:B------:R-:W-:Y:S01]  /*0de0*/  IMAD.WIDE.U32 R16, R33, 0x4, R16 ;  /* 0x0000000421107825 */ /* 0x000fe200078e0010 */
[----:B---3--:R-:W-:Y:S04]  /*0df0*/  STS [R11], R32 ;  /* 0x000000200b007388 */ /* 0x008fe80000000800 */
[----:B----4-:R-:W-:Y:S01]  /*0e00*/  STS [R12], R25 ;  /* 0x000000190c007388 */ /* 0x010fe20000000800 */
[----:B------:R-:W-:Y:S06]  /*0e10*/  BAR.SYNC.DEFER_BLOCKING 0x0 ;  /* 0x0000000000007b1d */ /* 0x000fec0000010000 */
[----:B------:R-:W-:Y:S04]  /*0e20*/  LDS R29, [R9] ;  /* 0x00000000091d7984 */ /* 0x000fe80000000800 */
[----:B------:R-:W-:Y:S04]  /*0e30*/  LDS R30, [R9+0x8] ;  /* 0x00000800091e7984 */ /* 0x000fe80000000800 */
[----:B------:R-:W1:Y:S01]  /*0e40*/  LDS.64 R22, [R8] ;  /* 0x0000000008167984 */ /* 0x000e620000000a00 */
[----:B------:R-:W-:Y:S06]  /*0e50*/  BAR.SYNC.DEFER_BLOCKING 0x0 ;  /* 0x0000000000007b1d */ /* 0x000fec0000010000 */
[----:B------:R-:W3:Y:S04]  /*0e60*/  LDG.E R16, desc[UR8][R16.64] ;  /* 0x0000000810107981 */ /* 0x000ee8000c1e1900 */
[----:B------:R-:W4:Y:S01]  /*0e70*/  LDG.E R19, desc[UR8][R18.64] ;  /* 0x0000000812137981 */ /* 0x000f22000c1e1900 */
[----:B--2---:R-:W-:-:S04]  /*0e80*/  FFMA R13, R20, R13, R15 ;  /* 0x0000000d140d7223 */ /* 0x004fc8000000000f */
[----:B------:R-:W-:-:S04]  /*0e90*/  FFMA R13, R14, R21, R13 ;  /* 0x000000150e0d7223 */ /* 0x000fc8000000000d */
[----:B0-----:R-:W-:-:S04]  /*0ea0*/  FFMA R13, R26, R31, R13 ;  /* 0x0000001f1a0d7223 */ /* 0x001fc8000000000d */
[----:B------:R-:W-:-:S04]  /*0eb0*/  FFMA R13, R28, R27, R13 ;  /* 0x0000001b1c0d7223 */ /* 0x000fc8000000000d */
[----:B-1----:R-:W-:-:S04]  /*0ec0*/  FFMA R13, R22, R29, R13 ;  /* 0x0000001d160d7223 */ /* 0x002fc8000000000d */
[----:B------:R-:W-:Y:S01]  /*0ed0*/  FFMA R13, R30, R23, R13 ;  /* 0x000000171e0d7223 */ /* 0x000fe2000000000d */
[----:B------:R-:W-:-:S04]  /*0ee0*/  LEA R10, R10, -R10, 0x1 ;  /* 0x8000000a0a0a7211 */ /* 0x000fc800078e08ff */
[----:B------:R-:W-:Y:S01]  /*0ef0*/  IADD3 R10, PT, PT, R10, 0x4, RZ ;  /* 0x000000040a0a7810 */ /* 0x000fe20007ffe0ff */
[----:B---3--:R-:W-:Y:S04]  /*0f00*/  STS [R11], R16 ;  /* 0x000000100b007388 */ /* 0x008fe80000000800 */
[----:B----4-:R-:W-:Y:S01]  /*0f10*/  STS [R12], R19 ;  /* 0x000000130c007388 */ /* 0x010fe20000000800 */
[----:B------:R-:W-:Y:S06]  /*0f20*/  BAR.SYNC.DEFER_BLOCKING 0x0 ;  /* 0x0000000000007b1d */ /* 0x000fec0000010000 */
[----:B------:R-:W-:Y:S04]  /*0f30*/  LDS R32, [R9] ;  /* 0x0000000009207984 */ /* 0x000fe80000000800 */
[----:B------:R-:W0:Y:S04]  /*0f40*/  LDS.64 R24, [R8] ;  /* 0x0000000008187984 */ /* 0x000e280000000a00 */
[----:B------:R-:W1:Y:S01]  /*0f50*/  LDS R33, [R9+0x8] ;  /* 0x0000080009217984 */ /* 0x000e620000000800 */
[----:B0-----:R-:W-:-:S04]  /*0f60*/  FFMA R24, R24, R32, R13 ;  /* 0x0000002018187223 */ /* 0x001fc8000000000d */
[----:B-1----:R-:W-:Y:S01]  /*0f70*/  FFMA R15, R33, R25, R24 ;  /* 0x00000019210f7223 */ /* 0x002fe20000000018 */
[----:B------:R-:W-:Y:S06]  /*0f80*/  BAR.SYNC.DEFER_BLOCKING 0x0 ;  /* 0x0000000000007b1d */ /* 0x000fec0000010000 */
.L_x_3:
[----:B------:R-:W-:Y:S05]  /*0f90*/  @!P1 BRA `(.L_x_0) ;  /* 0x0000000000ec9947 */ /* 0x000fea0003800000 */
[----:B------:R-:W-:Y:S02]  /*0fa0*/  ISETP.NE.AND P0, PT, R2, 0x1, PT ;  /* 0x000000010200780c */ /* 0x000fe40003f05270 */
[----:B------:R-:W-:-:S04]  /*0fb0*/  LOP3.LUT R5, R5, 0x1, RZ, 0xc0, !PT ;  /* 0x0000000105057812 */ /* 0x000fc800078ec0ff */
[----:B------:R-:W-:-:S07]  /*0fc0*/  ISETP.NE.U32.AND P1, PT, R5, 0x1, PT ;  /* 0x000000010500780c */ /* 0x000fce0003f25070 */
        /* <DEDUP_REMOVED lines=8> */
[----:B-1----:R-:W-:-:S06]  /*1050*/  IMAD.WIDE.U32 R22, R23, 0x4, R18 ;  /* 0x0000000417167825 */ /* 0x002fcc00078e0012 */
[----:B------:R-:W3:Y:S01]  /*1060*/  LDG.E R23, desc[UR8][R22.64] ;  /* 0x0000000816177981 */ /* 0x000ee2000c1e1900 */
[----:B------:R-:W-:Y:S02]  /*1070*/  IADD3 R2, PT, PT, R2, 0x2, RZ ;  /* 0x0000000202027810 */ /* 0x000fe40007ffe0ff */
[----:B------:R-:W-:-:S03]  /*1080*/  IADD3 R5, PT, PT, R5, 0x2, RZ ;  /* 0x0000000205057810 */ /* 0x000fc60007ffe0ff */
[----:B------:R-:W-:Y:S02]  /*1090*/  IMAD R25, R2, R3, R6 ;  /* 0x0000000302197224 */ /* 0x000fe400078e0206 */
[----:B------:R-:W-:-:S04]  /*10a0*/  IMAD.WIDE.U32 R16, R5, 0x4, R16 ;  /* 0x0000000405107825 */ /* 0x000fc800078e0010 */
[----:B------:R-:W-:Y:S01]  /*10b0*/  IMAD.WIDE.U32 R24, R25, 0x4, R18 ;  /* 0x0000000419187825 */ /* 0x000fe200078e0012 */
[----:B--2---:R-:W-:Y:S04]  /*10c0*/  STS [R11], R20 ;  /* 0x000000140b007388 */ /* 0x004fe80000000800 */
[----:B---3--:R-:W-:Y:S01]  /*10d0*/  STS [R12], R23 ;  /* 0x000000170c007388 */ /* 0x008fe20000000800 */
[----:B------:R-:W-:Y:S06]  /*10e0*/  BAR.SYNC.DEFER_BLOCKING 0x0 ;  /* 0x0000000000007b1d */ /* 0x000fec0000010000 */
[----:B------:R-:W-:Y:S04]  /*10f0*/  LDS R2, [R9] ;  /* 0x0000000009027984 */ /* 0x000fe80000000800 */
[----:B------:R-:W-:Y:S04]  /*1100*/  LDS R5, [R9+0x8] ;  /* 0x0000080009057984 */ /* 0x000fe80000000800 */
[----:B------:R-:W0:Y:S01]  /*1110*/  LDS.64 R18, [R8] ;  /* 0x0000000008127984 */ /* 0x000e220000000a00 */
[----:B------:R-:W-:Y:S06]  /*1120*/  BAR.SYNC.DEFER_BLOCKING 0x0 ;  /* 0x0000000000007b1d */ /* 0x000fec0000010000 */
[----:B------:R-:W2:Y:S04]  /*1130*/  LDG.E R16, desc[UR8][R16.64] ;  /* 0x0000000810107981 */ /* 0x000ea8000c1e1900 */
[----:B------:R-:W3:Y:S01]  /*1140*/  LDG.E R25, desc[UR8][R24.64] ;  /* 0x0000000818197981 */ /* 0x000ee2000c1e1900 */
[----:B0-----:R-:W-:-:S04]  /*1150*/  FFMA R2, R18, R2, R15 ;  /* 0x0000000212027223 */ /* 0x001fc8000000000f */
[----:B------:R-:W-:Y:S01]  /*1160*/  FFMA R5, R5, R19, R2 ;  /* 0x0000001305057223 */ /* 0x000fe20000000002 */
[----:B------:R-:W-:-:S04]  /*1170*/  LEA R10, R10, -R10, 0x1 ;  /* 0x8000000a0a0a7211 */ /* 0x000fc800078e08ff */
[----:B------:R-:W-:Y:S01]  /*1180*/  IADD3 R10, PT, PT, R10, 0x2, RZ ;  /* 0x000000020a0a7810 */ /* 0x000fe20007ffe0ff */
        /* <DEDUP_REMOVED lines=9> */
.L_x_4:
[----:B------:R-:W-:Y:S05]  /*1220*/  @P1 BRA `(.L_x_0) ;  /* 0x0000000000481947 */ /* 0x000fea0003800000 */
        /* <DEDUP_REMOVED lines=8> */
[----:B------:R-:W3:Y:S04]  /*12b0*/  LDG.E R19, desc[UR8][R18.64] ;  /* 0x0000000812137981 */ /* 0x000ee8000c1e1900 */
        /* <DEDUP_REMOVED lines=9> */
.L_x_0:
[----:B------:R-:W0:Y:S01]  /*1350*/  LDC.64 R8, c[0x0][0x390] ;  /* 0x0000e400ff087b82 */ /* 0x000e220000000a00 */
[----:B------:R-:W-:-:S04]  /*1360*/  IMAD R3, R4, R3, R6 ;  /* 0x0000000304037224 */ /* 0x000fc800078e0206 */
[----:B0-----:R-:W-:-:S05]  /*1370*/  IMAD.WIDE R2, R3, 0x4, R8 ;  /* 0x0000000403027825 */ /* 0x001fca00078e0208 */
[----:B------:R-:W-:Y:S01]  /*1380*/  STG.E desc[UR8][R2.64], R15 ;  /* 0x0000000f02007986 */ /* 0x000fe2000c101908 */
[----:B------:R-:W-:Y:S05]  /*1390*/  EXIT ;  /* 0x000000000000794d */ /* 0x000fea0003800000 */
.L_x_5:
[----:B------:R-:W-:-:S00]  /*13a0*/  BRA `(.L_x_5) ;  /* 0xfffffffc00fc7947 */ /* 0x000fc0000383ffff */
[----:B------:R-:W-:-:S00]  /*13b0*/  NOP ;  /* 0x0000000000007918 */ /* 0x000fc00000000000 */
        /* <DEDUP_REMOVED lines=12> */
.L_x_6:


//--------------------- .nv.shared._Z20matrixMultiplicationPfS_S_i --------------------------
	.section	.nv.shared._Z20matrixMultiplicationPfS_S_i,"aw",@nobits
	.sectionflags	@""
	.align	4
.nv.shared._Z20matrixMultiplicationPfS_S_i:
	.zero		1056


//--------------------- .nv.shared.reserved.0     --------------------------
	.section	.nv.shared.reserved.0,"aw",@nobits
	.weak		__nv_reservedSMEM_offset_0_alias
	.size		__nv_reservedSMEM_offset_0_alias, 0, 64
	.other		__nv_reservedSMEM_offset_0_alias,@"STO_CUDA_RESERVED_SHARED STV_DEFAULT"
__nv_reservedSMEM_offset_0_alias:
	.zero		0
	.zero		64


//--------------------- .nv.constant0._Z20matrixMultiplicationPfS_S_i --------------------------
	.section	.nv.constant0._Z20matrixMultiplicationPfS_S_i,"a",@progbits
	.sectionflags	@""
	.align	4
.nv.constant0._Z20matrixMultiplicationPfS_S_i:
	.zero		924


//--------------------- SYMBOLS --------------------------

	.type		.nv.reservedSmem.offset0,@object
	.size		.nv.reservedSmem.offset0,0x4
	.type		.nv.reservedSmem.cap,@object
	.size		.nv.reservedSmem.cap,0x4
